//
// Generated by NVIDIA NVVM Compiler
//
// Compiler Build ID: CL-36424714
// Cuda compilation tools, release 13.0, V13.0.88
// Based on NVVM 20.0.0
//

.version 9.0
.target sm_100
.address_size 64

	// .globl	vector_add

.visible .entry vector_add(
	.param .u64 .ptr .align 1 vector_add_param_0,
	.param .u64 .ptr .align 1 vector_add_param_1,
	.param .u64 .ptr .align 1 vector_add_param_2,
	.param .u32 vector_add_param_3
)
{
	.reg .pred 	%p<2>;
	.reg .b32 	%r<6>;
	.reg .b64 	%rd<11>;
	.reg .b64 	%fd<4>;

	ld.param.u64 	%rd1, [vector_add_param_0];
	ld.param.u64 	%rd2, [vector_add_param_1];
	ld.param.u64 	%rd3, [vector_add_param_2];
	ld.param.u32 	%r2, [vector_add_param_3];
	mov.u32 	%r3, %tid.x;
	mov.u32 	%r4, %ctaid.x;
	mov.u32 	%r5, %ntid.x;
	mad.lo.s32 	%r1, %r4, %r5, %r3;
	setp.ge.s32 	%p1, %r1, %r2;
	@%p1 bra 	$L__BB0_2;
	cvta.to.global.u64 	%rd4, %rd1;
	cvta.to.global.u64 	%rd5, %rd2;
	cvta.to.global.u64 	%rd6, %rd3;
	mul.wide.s32 	%rd7, %r1, 8;
	add.s64 	%rd8, %rd4, %rd7;
	ld.global.f64 	%fd1, [%rd8];
	add.s64 	%rd9, %rd5, %rd7;
	ld.global.f64 	%fd2, [%rd9];
	add.f64 	%fd3, %fd1, %fd2;
	add.s64 	%rd10, %rd6, %rd7;
	st.global.f64 	[%rd10], %fd3;
$L__BB0_2:
	ret;

}
	// .globl	vector_sub
.visible .entry vector_sub(
	.param .u64 .ptr .align 1 vector_sub_param_0,
	.param .u64 .ptr .align 1 vector_sub_param_1,
	.param .u64 .ptr .align 1 vector_sub_param_2,
	.param .u32 vector_sub_param_3
)
{
	.reg .pred 	%p<2>;
	.reg .b32 	%r<6>;
	.reg .b64 	%rd<11>;
	.reg .b64 	%fd<4>;

	ld.param.u64 	%rd1, [vector_sub_param_0];
	ld.param.u64 	%rd2, [vector_sub_param_1];
	ld.param.u64 	%rd3, [vector_sub_param_2];
	ld.param.u32 	%r2, [vector_sub_param_3];
	mov.u32 	%r3, %tid.x;
	mov.u32 	%r4, %ctaid.x;
	mov.u32 	%r5, %ntid.x;
	mad.lo.s32 	%r1, %r4, %r5, %r3;
	setp.ge.s32 	%p1, %r1, %r2;
	@%p1 bra 	$L__BB1_2;
	cvta.to.global.u64 	%rd4, %rd1;
	cvta.to.global.u64 	%rd5, %rd2;
	cvta.to.global.u64 	%rd6, %rd3;
	mul.wide.s32 	%rd7, %r1, 8;
	add.s64 	%rd8, %rd4, %rd7;
	ld.global.f64 	%fd1, [%rd8];
	add.s64 	%rd9, %rd5, %rd7;
	ld.global.f64 	%fd2, [%rd9];
	sub.f64 	%fd3, %fd1, %fd2;
	add.s64 	%rd10, %rd6, %rd7;
	st.global.f64 	[%rd10], %fd3;
$L__BB1_2:
	ret;

}
	// .globl	vector_mult
.visible .entry vector_mult(
	.param .u64 .ptr .align 1 vector_mult_param_0,
	.param .u64 .ptr .align 1 vector_mult_param_1,
	.param .u64 .ptr .align 1 vector_mult_param_2,
	.param .u32 vector_mult_param_3
)
{
	.reg .pred 	%p<2>;
	.reg .b32 	%r<6>;
	.reg .b64 	%rd<11>;
	.reg .b64 	%fd<4>;

	ld.param.u64 	%rd1, [vector_mult_param_0];
	ld.param.u64 	%rd2, [vector_mult_param_1];
	ld.param.u64 	%rd3, [vector_mult_param_2];
	ld.param.u32 	%r2, [vector_mult_param_3];
	mov.u32 	%r3, %tid.x;
	mov.u32 	%r4, %ctaid.x;
	mov.u32 	%r5, %ntid.x;
	mad.lo.s32 	%r1, %r4, %r5, %r3;
	setp.ge.s32 	%p1, %r1, %r2;
	@%p1 bra 	$L__BB2_2;
	cvta.to.global.u64 	%rd4, %rd1;
	cvta.to.global.u64 	%rd5, %rd2;
	cvta.to.global.u64 	%rd6, %rd3;
	mul.wide.s32 	%rd7, %r1, 8;
	add.s64 	%rd8, %rd4, %rd7;
	ld.global.f64 	%fd1, [%rd8];
	add.s64 	%rd9, %rd5, %rd7;
	ld.global.f64 	%fd2, [%rd9];
	mul.f64 	%fd3, %fd1, %fd2;
	add.s64 	%rd10, %rd6, %rd7;
	st.global.f64 	[%rd10], %fd3;
$L__BB2_2:
	ret;

}
	// .globl	vector_div
.visible .entry vector_div(
	.param .u64 .ptr .align 1 vector_div_param_0,
	.param .u64 .ptr .align 1 vector_div_param_1,
	.param .u64 .ptr .align 1 vector_div_param_2,
	.param .u32 vector_div_param_3
)
{
	.reg .pred 	%p<3>;
	.reg .b32 	%r<6>;
	.reg .b64 	%rd<15>;
	.reg .b64 	%fd<5>;

	ld.param.u64 	%rd4, [vector_div_param_0];
	ld.param.u64 	%rd3, [vector_div_param_1];
	ld.param.u64 	%rd5, [vector_div_param_2];
	ld.param.u32 	%r2, [vector_div_param_3];
	cvta.to.global.u64 	%rd1, %rd5;
	cvta.to.global.u64 	%rd2, %rd4;
	mov.u32 	%r3, %tid.x;
	mov.u32 	%r4, %ctaid.x;
	mov.u32 	%r5, %ntid.x;
	mad.lo.s32 	%r1, %r4, %r5, %r3;
	setp.ge.s32 	%p1, %r1, %r2;
	@%p1 bra 	$L__BB3_4;
	cvta.to.global.u64 	%rd6, %rd3;
	mul.wide.s32 	%rd7, %r1, 8;
	add.s64 	%rd8, %rd6, %rd7;
	ld.global.f64 	%fd1, [%rd8];
	setp.eq.f64 	%p2, %fd1, 0d0000000000000000;
	@%p2 bra 	$L__BB3_3;
	add.s64 	%rd13, %rd2, %rd7;
	ld.global.f64 	%fd3, [%rd13];
	div.rn.f64 	%fd4, %fd3, %fd1;
	add.s64 	%rd14, %rd1, %rd7;
	st.global.f64 	[%rd14], %fd4;
	bra.uni 	$L__BB3_4;
$L__BB3_3:
	add.s64 	%rd10, %rd2, %rd7;
	ld.global.f64 	%fd2, [%rd10];
	add.s64 	%rd11, %rd1, %rd7;
	st.global.f64 	[%rd11], %fd2;
$L__BB3_4:
	ret;

}
	// .globl	vector_cmp_mult
.visible .entry vector_cmp_mult(
	.param .u64 .ptr .align 1 vector_cmp_mult_param_0,
	.param .u64 .ptr .align 1 vector_cmp_mult_param_1,
	.param .u64 .ptr .align 1 vector_cmp_mult_param_2,
	.param .u32 vector_cmp_mult_param_3
)
{
	.reg .pred 	%p<2>;
	.reg .b32 	%r<7>;
	.reg .b64 	%rd<11>;
	.reg .b64 	%fd<10>;

	ld.param.u64 	%rd4, [vector_cmp_mult_param_0];
	ld.param.u64 	%rd5, [vector_cmp_mult_param_1];
	ld.param.u64 	%rd3, [vector_cmp_mult_param_2];
	ld.param.u32 	%r2, [vector_cmp_mult_param_3];
	cvta.to.global.u64 	%rd1, %rd4;
	cvta.to.global.u64 	%rd2, %rd5;
	mov.u32 	%r3, %tid.x;
	mov.u32 	%r4, %ctaid.x;
	mov.u32 	%r5, %ntid.x;
	mad.lo.s32 	%r1, %r4, %r5, %r3;
	setp.ge.s32 	%p1, %r1, %r2;
	@%p1 bra 	$L__BB4_2;
	shl.b32 	%r6, %r1, 1;
	mul.wide.s32 	%rd6, %r6, 8;
	add.s64 	%rd7, %rd1, %rd6;
	add.s64 	%rd8, %rd2, %rd6;
	cvta.to.global.u64 	%rd9, %rd3;
	ld.global.f64 	%fd1, [%rd8+8];
	ld.global.f64 	%fd2, [%rd7+8];
	ld.global.f64 	%fd3, [%rd8];
	ld.global.f64 	%fd4, [%rd7];
	mul.f64 	%fd5, %fd3, %fd4;
	mul.f64 	%fd6, %fd1, %fd2;
	sub.f64 	%fd7, %fd5, %fd6;
	add.s64 	%rd10, %rd9, %rd6;
	st.global.f64 	[%rd10], %fd7;
	mul.f64 	%fd8, %fd1, %fd4;
	fma.rn.f64 	%fd9, %fd2, %fd3, %fd8;
	st.global.f64 	[%rd10+8], %fd9;
$L__BB4_2:
	ret;

}


// ===== COMPILED SASS (sm_100) =====

	.target	sm_100

	.elftype	@"ET_EXEC"


//--------------------- .note.nv.tkinfo           --------------------------
	.section	.note.nv.tkinfo,"",@"SHT_NOTE"
	.sectionflags	@"SHF_NOTE_NV_TKINFO"
	.tkinfo
        /*0018*/ 	.word	0x00000002
        /*0030*/ 	.string	""
        /*0030*/ 	.string	"ptxas"
        /*0030*/ 	.string	"Cuda compilation tools, release 13.0, V13.0.88"
        /*0030*/ 	.string	"Build cuda_13.0.r13.0/compiler.36424714_0"
        /*0030*/ 	.string	"-arch sm_100 -m 64 "



//--------------------- .note.nv.cuinfo           --------------------------
	.section	.note.nv.cuinfo,"",@"SHT_NOTE"
	.sectionflags	@"SHF_NOTE_NV_CUINFO"
        /*0018*/ 	.short	0x0002
        /*001a*/ 	.short	0x0064
        /*001c*/ 	.short	0x0082
	.zero		2


//--------------------- .nv.info                  --------------------------
	.section	.nv.info,"",@"SHT_CUDA_INFO"
	.align	4


	//----- nvinfo : EIATTR_REGCOUNT
	.align		4
        /*0000*/ 	.byte	0x04, 0x2f
        /*0002*/ 	.short	(.L_1 - .L_0)
	.align		4
.L_0:
        /*0004*/ 	.word	index@(vector_add)
        /*0008*/ 	.word	0x0000000e


	//----- nvinfo : EIATTR_FRAME_SIZE
	.align		4
.L_1:
        /*000c*/ 	.byte	0x04, 0x11
        /*000e*/ 	.short	(.L_3 - .L_2)
	.align		4
.L_2:
        /*0010*/ 	.word	index@(vector_add)
        /*0014*/ 	.word	0x00000000


	//----- nvinfo : EIATTR_REGCOUNT
	.align		4
.L_3:
        /*0018*/ 	.byte	0x04, 0x2f
        /*001a*/ 	.short	(.L_5 - .L_4)
	.align		4
.L_4:
        /*001c*/ 	.word	index@(vector_sub)
        /*0020*/ 	.word	0x0000000e


	//----- nvinfo : EIATTR_FRAME_SIZE
	.align		4
.L_5:
        /*0024*/ 	.byte	0x04, 0x11
        /*0026*/ 	.short	(.L_7 - .L_6)
	.align		4
.L_6:
        /*0028*/ 	.word	index@(vector_sub)
        /*002c*/ 	.word	0x00000000


	//----- nvinfo : EIATTR_REGCOUNT
	.align		4
.L_7:
        /*0030*/ 	.byte	0x04, 0x2f
        /*0032*/ 	.short	(.L_9 - .L_8)
	.align		4
.L_8:
        /*0034*/ 	.word	index@(vector_mult)
        /*0038*/ 	.word	0x0000000e


	//----- nvinfo : EIATTR_FRAME_SIZE
	.align		4
.L_9:
        /*003c*/ 	.byte	0x04, 0x11
        /*003e*/ 	.short	(.L_11 - .L_10)
	.align		4
.L_10:
        /*0040*/ 	.word	index@(vector_mult)
        /*0044*/ 	.word	0x00000000


	//----- nvinfo : EIATTR_REGCOUNT
	.align		4
.L_11:
        /*0048*/ 	.byte	0x04, 0x2f
        /*004a*/ 	.short	(.L_13 - .L_12)
	.align		4
.L_12:
        /*004c*/ 	.word	index@(vector_div)
        /*0050*/ 	.word	0x00000019


	//----- nvinfo : EIATTR_FRAME_SIZE
	.align		4
.L_13:
        /*0054*/ 	.byte	0x04, 0x11
        /*0056*/ 	.short	(.L_15 - .L_14)
	.align		4
.L_14:
        /*0058*/ 	.word	index@($__internal_0_$__cuda_sm20_div_rn_f64_full)
        /*005c*/ 	.word	0x00000000


	//----- nvinfo : EIATTR_FRAME_SIZE
	.align		4
.L_15:
        /*0060*/ 	.byte	0x04, 0x11
        /*0062*/ 	.short	(.L_17 - .L_16)
	.align		4
.L_16:
        /*0064*/ 	.word	index@(vector_div)
        /*0068*/ 	.word	0x00000000


	//----- nvinfo : EIATTR_REGCOUNT
	.align		4
.L_17:
        /*006c*/ 	.byte	0x04, 0x2f
        /*006e*/ 	.short	(.L_19 - .L_18)
	.align		4
.L_18:
        /*0070*/ 	.word	index@(vector_cmp_mult)
        /*0074*/ 	.word	0x00000016


	//----- nvinfo : EIATTR_FRAME_SIZE
	.align		4
.L_19:
        /*0078*/ 	.byte	0x04, 0x11
        /*007a*/ 	.short	(.L_21 - .L_20)
	.align		4
.L_20:
        /*007c*/ 	.word	index@(vector_cmp_mult)
        /*0080*/ 	.word	0x00000000


	//----- nvinfo : EIATTR_MIN_STACK_SIZE
	.align		4
.L_21:
        /*0084*/ 	.byte	0x04, 0x12
        /*0086*/ 	.short	(.L_23 - .L_22)
	.align		4
.L_22:
        /*0088*/ 	.word	index@(vector_cmp_mult)
        /*008c*/ 	.word	0x00000000


	//----- nvinfo : EIATTR_MIN_STACK_SIZE
	.align		4
.L_23:
        /*0090*/ 	.byte	0x04, 0x12
        /*0092*/ 	.short	(.L_25 - .L_24)
	.align		4
.L_24:
        /*0094*/ 	.word	index@(vector_div)
        /*0098*/ 	.word	0x00000000


	//----- nvinfo : EIATTR_MIN_STACK_SIZE
	.align		4
.L_25:
        /*009c*/ 	.byte	0x04, 0x12
        /*009e*/ 	.short	(.L_27 - .L_26)
	.align		4
.L_26:
        /*00a0*/ 	.word	index@(vector_mult)
        /*00a4*/ 	.word	0x00000000


	//----- nvinfo : EIATTR_MIN_STACK_SIZE
	.align		4
.L_27:
        /*00a8*/ 	.byte	0x04, 0x12
        /*00aa*/ 	.short	(.L_29 - .L_28)
	.align		4
.L_28:
        /*00ac*/ 	.word	index@(vector_sub)
        /*00b0*/ 	.word	0x00000000


	//----- nvinfo : EIATTR_MIN_STACK_SIZE
	.align		4
.L_29:
        /*00b4*/ 	.byte	0x04, 0x12
        /*00b6*/ 	.short	(.L_31 - .L_30)
	.align		4
.L_30:
        /*00b8*/ 	.word	index@(vector_add)
        /*00bc*/ 	.word	0x00000000
.L_31:


//--------------------- .nv.compat                --------------------------
	.section	.nv.compat,"",@"SHT_CUDA_COMPAT_INFO"
	.align	4
        /*0000*/ 	.byte	0x02, 0x09, 0x00, 0x00, 0x02, 0x02, 0x01, 0x00, 0x02, 0x05, 0x05, 0x00, 0x03, 0x07, 0x01, 0x01
        /*0010*/ 	.byte	0x02, 0x03, 0x00, 0x00, 0x02, 0x06, 0x01, 0x00, 0x04, 0x0b, 0x08, 0x00, 0x01, 0x00, 0x00, 0x00
        /*0020*/ 	.byte	0x00, 0x00, 0x00, 0x00


//--------------------- .nv.info.vector_cmp_mult  --------------------------
	.section	.nv.info.vector_cmp_mult,"",@"SHT_CUDA_INFO"
	.sectionflags	@""
	.align	4


	//----- nvinfo : EIATTR_CUDA_API_VERSION
	.align		4
        /*0000*/ 	.byte	0x04, 0x37
        /*0002*/ 	.short	(.L_33 - .L_32)
.L_32:
        /*0004*/ 	.word	0x00000082


	//----- nvinfo : EIATTR_KPARAM_INFO
	.align		4
.L_33:
        /*0008*/ 	.byte	0x04, 0x17
        /*000a*/ 	.short	(.L_35 - .L_34)
.L_34:
        /*000c*/ 	.word	0x00000000
        /*0010*/ 	.short	0x0003
        /*0012*/ 	.short	0x0018
        /*0014*/ 	.byte	0x00, 0xf0, 0x11, 0x00


	//----- nvinfo : EIATTR_KPARAM_INFO
	.align		4
.L_35:
        /*0018*/ 	.byte	0x04, 0x17
        /*001a*/ 	.short	(.L_37 - .L_36)
.L_36:
        /*001c*/ 	.word	0x00000000
        /*0020*/ 	.short	0x0002
        /*0022*/ 	.short	0x0010
        /*0024*/ 	.byte	0x00, 0xf5, 0x21, 0x00


	//----- nvinfo : EIATTR_KPARAM_INFO
	.align		4
.L_37:
        /*0028*/ 	.byte	0x04, 0x17
        /*002a*/ 	.short	(.L_39 - .L_38)
.L_38:
        /*002c*/ 	.word	0x00000000
        /*0030*/ 	.short	0x0001
        /*0032*/ 	.short	0x0008
        /*0034*/ 	.byte	0x00, 0xf5, 0x21, 0x00


	//----- nvinfo : EIATTR_KPARAM_INFO
	.align		4
.L_39:
        /*0038*/ 	.byte	0x04, 0x17
        /*003a*/ 	.short	(.L_41 - .L_40)
.L_40:
        /*003c*/ 	.word	0x00000000
        /*0040*/ 	.short	0x0000
        /*0042*/ 	.short	0x0000
        /*0044*/ 	.byte	0x00, 0xf5, 0x21, 0x00


	//----- nvinfo : EIATTR_SPARSE_MMA_MASK
	.align		4
.L_41:
        /*0048*/ 	.byte	0x03, 0x50
        /*004a*/ 	.short	0x0000


	//----- nvinfo : EIATTR_MAXREG_COUNT
	.align		4
        /*004c*/ 	.byte	0x03, 0x1b
        /*004e*/ 	.short	0x00ff


	//----- nvinfo : EIATTR_MERCURY_ISA_VERSION
	.align		4
        /*0050*/ 	.byte	0x03, 0x5f
        /*0052*/ 	.short	0x0101


	//----- nvinfo : EIATTR_VRC_CTA_INIT_COUNT
	.align		4
        /*0054*/ 	.byte	0x02, 0x4a
	.zero		1
	.zero		1


	//----- nvinfo : EIATTR_EXIT_INSTR_OFFSETS
	.align		4
        /*0058*/ 	.byte	0x04, 0x1c
        /*005a*/ 	.short	(.L_43 - .L_42)


	//   ....[0]....
.L_42:
        /*005c*/ 	.word	0x00000070


	//   ....[1]....
        /*0060*/ 	.word	0x000001a0


	//----- nvinfo : EIATTR_CBANK_PARAM_SIZE
	.align		4
.L_43:
        /*0064*/ 	.byte	0x03, 0x19
        /*0066*/ 	.short	0x001c


	//----- nvinfo : EIATTR_PARAM_CBANK
	.align		4
        /*0068*/ 	.byte	0x04, 0x0a
        /*006a*/ 	.short	(.L_45 - .L_44)
	.align		4
.L_44:
        /*006c*/ 	.word	index@(.nv.constant0.vector_cmp_mult)
        /*0070*/ 	.short	0x0380
        /*0072*/ 	.short	0x001c


	//----- nvinfo : EIATTR_SW_WAR
	.align		4
.L_45:
        /*0074*/ 	.byte	0x04, 0x36
        /*0076*/ 	.short	(.L_47 - .L_46)
.L_46:
        /*0078*/ 	.word	0x00000008
.L_47:


//--------------------- .nv.info.vector_div       --------------------------
	.section	.nv.info.vector_div,"",@"SHT_CUDA_INFO"
	.sectionflags	@""
	.align	4


	//----- nvinfo : EIATTR_CUDA_API_VERSION
	.align		4
        /*0000*/ 	.byte	0x04, 0x37
        /*0002*/ 	.short	(.L_49 - .L_48)
.L_48:
        /*0004*/ 	.word	0x00000082


	//----- nvinfo : EIATTR_KPARAM_INFO
	.align		4
.L_49:
        /*0008*/ 	.byte	0x04, 0x17
        /*000a*/ 	.short	(.L_51 - .L_50)
.L_50:
        /*000c*/ 	.word	0x00000000
        /*0010*/ 	.short	0x0003
        /*0012*/ 	.short	0x0018
        /*0014*/ 	.byte	0x00, 0xf0, 0x11, 0x00


	//----- nvinfo : EIATTR_KPARAM_INFO
	.align		4
.L_51:
        /*0018*/ 	.byte	0x04, 0x17
        /*001a*/ 	.short	(.L_53 - .L_52)
.L_52:
        /*001c*/ 	.word	0x00000000
        /*0020*/ 	.short	0x0002
        /*0022*/ 	.short	0x0010
        /*0024*/ 	.byte	0x00, 0xf5, 0x21, 0x00


	//----- nvinfo : EIATTR_KPARAM_INFO
	.align		4
.L_53:
        /*0028*/ 	.byte	0x04, 0x17
        /*002a*/ 	.short	(.L_55 - .L_54)
.L_54:
        /*002c*/ 	.word	0x00000000
        /*0030*/ 	.short	0x0001
        /*0032*/ 	.short	0x0008
        /*0034*/ 	.byte	0x00, 0xf5, 0x21, 0x00


	//----- nvinfo : EIATTR_KPARAM_INFO
	.align		4
.L_55:
        /*0038*/ 	.byte	0x04, 0x17
        /*003a*/ 	.short	(.L_57 - .L_56)
.L_56:
        /*003c*/ 	.word	0x00000000
        /*0040*/ 	.short	0x0000
        /*0042*/ 	.short	0x0000
        /*0044*/ 	.byte	0x00, 0xf5, 0x21, 0x00


	//----- nvinfo : EIATTR_SPARSE_MMA_MASK
	.align		4
.L_57:
        /*0048*/ 	.byte	0x03, 0x50
        /*004a*/ 	.short	0x0000


	//----- nvinfo : EIATTR_MAXREG_COUNT
	.align		4
        /*004c*/ 	.byte	0x03, 0x1b
        /*004e*/ 	.short	0x00ff


	//----- nvinfo : EIATTR_MERCURY_ISA_VERSION
	.align		4
        /*0050*/ 	.byte	0x03, 0x5f
        /*0052*/ 	.short	0x0101


	//----- nvinfo : EIATTR_VRC_CTA_INIT_COUNT
	.align		4
        /*0054*/ 	.byte	0x02, 0x4a
	.zero		1
	.zero		1


	//----- nvinfo : EIATTR_EXIT_INSTR_OFFSETS
	.align		4
        /*0058*/ 	.byte	0x04, 0x1c
        /*005a*/ 	.short	(.L_59 - .L_58)


	//   ....[0]....
.L_58:
        /*005c*/ 	.word	0x00000070


	//   ....[1]....
        /*0060*/ 	.word	0x00000260


	//   ....[2]....
        /*0064*/ 	.word	0x000002d0


	//----- nvinfo : EIATTR_CRS_STACK_SIZE
	.align		4
.L_59:
        /*0068*/ 	.byte	0x04, 0x1e
        /*006a*/ 	.short	(.L_61 - .L_60)
.L_60:
        /*006c*/ 	.word	0x00000000


	//----- nvinfo : EIATTR_CBANK_PARAM_SIZE
	.align		4
.L_61:
        /*0070*/ 	.byte	0x03, 0x19
        /*0072*/ 	.short	0x001c


	//----- nvinfo : EIATTR_PARAM_CBANK
	.align		4
        /*0074*/ 	.byte	0x04, 0x0a
        /*0076*/ 	.short	(.L_63 - .L_62)
	.align		4
.L_62:
        /*0078*/ 	.word	index@(.nv.constant0.vector_div)
        /*007c*/ 	.short	0x0380
        /*007e*/ 	.short	0x001c


	//----- nvinfo : EIATTR_SW_WAR
	.align		4
.L_63:
        /*0080*/ 	.byte	0x04, 0x36
        /*0082*/ 	.short	(.L_65 - .L_64)
.L_64:
        /*0084*/ 	.word	0x00000008
.L_65:


//--------------------- .nv.info.vector_mult      --------------------------
	.section	.nv.info.vector_mult,"",@"SHT_CUDA_INFO"
	.sectionflags	@""
	.align	4


	//----- nvinfo : EIATTR_CUDA_API_VERSION
	.align		4
        /*0000*/ 	.byte	0x04, 0x37
        /*0002*/ 	.short	(.L_67 - .L_66)
.L_66:
        /*0004*/ 	.word	0x00000082


	//----- nvinfo : EIATTR_KPARAM_INFO
	.align		4
.L_67:
        /*0008*/ 	.byte	0x04, 0x17
        /*000a*/ 	.short	(.L_69 - .L_68)
.L_68:
        /*000c*/ 	.word	0x00000000
        /*0010*/ 	.short	0x0003
        /*0012*/ 	.short	0x0018
        /*0014*/ 	.byte	0x00, 0xf0, 0x11, 0x00


	//----- nvinfo : EIATTR_KPARAM_INFO
	.align		4
.L_69:
        /*0018*/ 	.byte	0x04, 0x17
        /*001a*/ 	.short	(.L_71 - .L_70)
.L_70:
        /*001c*/ 	.word	0x00000000
        /*0020*/ 	.short	0x0002
        /*0022*/ 	.short	0x0010
        /*0024*/ 	.byte	0x00, 0xf5, 0x21, 0x00


	//----- nvinfo : EIATTR_KPARAM_INFO
	.align		4
.L_71:
        /*0028*/ 	.byte	0x04, 0x17
        /*002a*/ 	.short	(.L_73 - .L_72)
.L_72:
        /*002c*/ 	.word	0x00000000
        /*0030*/ 	.short	0x0001
        /*0032*/ 	.short	0x0008
        /*0034*/ 	.byte	0x00, 0xf5, 0x21, 0x00


	//----- nvinfo : EIATTR_KPARAM_INFO
	.align		4
.L_73:
        /*0038*/ 	.byte	0x04, 0x17
        /*003a*/ 	.short	(.L_75 - .L_74)
.L_74:
        /*003c*/ 	.word	0x00000000
        /*0040*/ 	.short	0x0000
        /*0042*/ 	.short	0x0000
        /*0044*/ 	.byte	0x00, 0xf5, 0x21, 0x00


	//----- nvinfo : EIATTR_SPARSE_MMA_MASK
	.align		4
.L_75:
        /*0048*/ 	.byte	0x03, 0x50
        /*004a*/ 	.short	0x0000


	//----- nvinfo : EIATTR_MAXREG_COUNT
	.align		4
        /*004c*/ 	.byte	0x03, 0x1b
        /*004e*/ 	.short	0x00ff


	//----- nvinfo : EIATTR_MERCURY_ISA_VERSION
	.align		4
        /*0050*/ 	.byte	0x03, 0x5f
        /*0052*/ 	.short	0x0101


	//----- nvinfo : EIATTR_VRC_CTA_INIT_COUNT
	.align		4
        /*0054*/ 	.byte	0x02, 0x4a
	.zero		1
	.zero		1


	//----- nvinfo : EIATTR_EXIT_INSTR_OFFSETS
	.align		4
        /*0058*/ 	.byte	0x04, 0x1c
        /*005a*/ 	.short	(.L_77 - .L_76)


	//   ....[0]....
.L_76:
        /*005c*/ 	.word	0x00000070


	//   ....[1]....
        /*0060*/ 	.word	0x00000130


	//----- nvinfo : EIATTR_CBANK_PARAM_SIZE
	.align		4
.L_77:
        /*0064*/ 	.byte	0x03, 0x19
        /*0066*/ 	.short	0x001c


	//----- nvinfo : EIATTR_PARAM_CBANK
	.align		4
        /*0068*/ 	.byte	0x04, 0x0a
        /*006a*/ 	.short	(.L_79 - .L_78)
	.align		4
.L_78:
        /*006c*/ 	.word	index@(.nv.constant0.vector_mult)
        /*0070*/ 	.short	0x0380
        /*0072*/ 	.short	0x001c


	//----- nvinfo : EIATTR_SW_WAR
	.align		4
.L_79:
        /*0074*/ 	.byte	0x04, 0x36
        /*0076*/ 	.short	(.L_81 - .L_80)
.L_80:
        /*0078*/ 	.word	0x00000008
.L_81:


//--------------------- .nv.info.vector_sub       --------------------------
	.section	.nv.info.vector_sub,"",@"SHT_CUDA_INFO"
	.sectionflags	@""
	.align	4


	//----- nvinfo : EIATTR_CUDA_API_VERSION
	.align		4
        /*0000*/ 	.byte	0x04, 0x37
        /*0002*/ 	.short	(.L_83 - .L_82)
.L_82:
        /*0004*/ 	.word	0x00000082


	//----- nvinfo : EIATTR_KPARAM_INFO
	.align		4
.L_83:
        /*0008*/ 	.byte	0x04, 0x17
        /*000a*/ 	.short	(.L_85 - .L_84)
.L_84:
        /*000c*/ 	.word	0x00000000
        /*0010*/ 	.short	0x0003
        /*0012*/ 	.short	0x0018
        /*0014*/ 	.byte	0x00, 0xf0, 0x11, 0x00


	//----- nvinfo : EIATTR_KPARAM_INFO
	.align		4
.L_85:
        /*0018*/ 	.byte	0x04, 0x17
        /*001a*/ 	.short	(.L_87 - .L_86)
.L_86:
        /*001c*/ 	.word	0x00000000
        /*0020*/ 	.short	0x0002
        /*0022*/ 	.short	0x0010
        /*0024*/ 	.byte	0x00, 0xf5, 0x21, 0x00


	//----- nvinfo : EIATTR_KPARAM_INFO
	.align		4
.L_87:
        /*0028*/ 	.byte	0x04, 0x17
        /*002a*/ 	.short	(.L_89 - .L_88)
.L_88:
        /*002c*/ 	.word	0x00000000
        /*0030*/ 	.short	0x0001
        /*0032*/ 	.short	0x0008
        /*0034*/ 	.byte	0x00, 0xf5, 0x21, 0x00


	//----- nvinfo : EIATTR_KPARAM_INFO
	.align		4
.L_89:
        /*0038*/ 	.byte	0x04, 0x17
        /*003a*/ 	.short	(.L_91 - .L_90)
.L_90:
        /*003c*/ 	.word	0x00000000
        /*0040*/ 	.short	0x0000
        /*0042*/ 	.short	0x0000
        /*0044*/ 	.byte	0x00, 0xf5, 0x21, 0x00


	//----- nvinfo : EIATTR_SPARSE_MMA_MASK
	.align		4
.L_91:
        /*0048*/ 	.byte	0x03, 0x50
        /*004a*/ 	.short	0x0000


	//----- nvinfo : EIATTR_MAXREG_COUNT
	.align		4
        /*004c*/ 	.byte	0x03, 0x1b
        /*004e*/ 	.short	0x00ff


	//----- nvinfo : EIATTR_MERCURY_ISA_VERSION
	.align		4
        /*0050*/ 	.byte	0x03, 0x5f
        /*0052*/ 	.short	0x0101


	//----- nvinfo : EIATTR_VRC_CTA_INIT_COUNT
	.align		4
        /*0054*/ 	.byte	0x02, 0x4a
	.zero		1
	.zero		1


	//----- nvinfo : EIATTR_EXIT_INSTR_OFFSETS
	.align		4
        /*0058*/ 	.byte	0x04, 0x1c
        /*005a*/ 	.short	(.L_93 - .L_92)


	//   ....[0]....
.L_92:
        /*005c*/ 	.word	0x00000070


	//   ....[1]....
        /*0060*/ 	.word	0x00000130


	//----- nvinfo : EIATTR_CBANK_PARAM_SIZE
	.align		4
.L_93:
        /*0064*/ 	.byte	0x03, 0x19
        /*0066*/ 	.short	0x001c


	//----- nvinfo : EIATTR_PARAM_CBANK
	.align		4
        /*0068*/ 	.byte	0x04, 0x0a
        /*006a*/ 	.short	(.L_95 - .L_94)
	.align		4
.L_94:
        /*006c*/ 	.word	index@(.nv.constant0.vector_sub)
        /*0070*/ 	.short	0x0380
        /*0072*/ 	.short	0x001c


	//----- nvinfo : EIATTR_SW_WAR
	.align		4
.L_95:
        /*0074*/ 	.byte	0x04, 0x36
        /*0076*/ 	.short	(.L_97 - .L_96)
.L_96:
        /*0078*/ 	.word	0x00000008
.L_97:


//--------------------- .nv.info.vector_add       --------------------------
	.section	.nv.info.vector_add,"",@"SHT_CUDA_INFO"
	.sectionflags	@""
	.align	4


	//----- nvinfo : EIATTR_CUDA_API_VERSION
	.align		4
        /*0000*/ 	.byte	0x04, 0x37
        /*0002*/ 	.short	(.L_99 - .L_98)
.L_98:
        /*0004*/ 	.word	0x00000082


	//----- nvinfo : EIATTR_KPARAM_INFO
	.align		4
.L_99:
        /*0008*/ 	.byte	0x04, 0x17
        /*000a*/ 	.short	(.L_101 - .L_100)
.L_100:
        /*000c*/ 	.word	0x00000000
        /*0010*/ 	.short	0x0003
        /*0012*/ 	.short	0x0018
        /*0014*/ 	.byte	0x00, 0xf0, 0x11, 0x00


	//----- nvinfo : EIATTR_KPARAM_INFO
	.align		4
.L_101:
        /*0018*/ 	.byte	0x04, 0x17
        /*001a*/ 	.short	(.L_103 - .L_102)
.L_102:
        /*001c*/ 	.word	0x00000000
        /*0020*/ 	.short	0x0002
        /*0022*/ 	.short	0x0010
        /*0024*/ 	.byte	0x00, 0xf5, 0x21, 0x00


	//----- nvinfo : EIATTR_KPARAM_INFO
	.align		4
.L_103:
        /*0028*/ 	.byte	0x04, 0x17
        /*002a*/ 	.short	(.L_105 - .L_104)
.L_104:
        /*002c*/ 	.word	0x00000000
        /*0030*/ 	.short	0x0001
        /*0032*/ 	.short	0x0008
        /*0034*/ 	.byte	0x00, 0xf5, 0x21, 0x00


	//----- nvinfo : EIATTR_KPARAM_INFO
	.align		4
.L_105:
        /*0038*/ 	.byte	0x04, 0x17
        /*003a*/ 	.short	(.L_107 - .L_106)
.L_106:
        /*003c*/ 	.word	0x00000000
        /*0040*/ 	.short	0x0000
        /*0042*/ 	.short	0x0000
        /*0044*/ 	.byte	0x00, 0xf5, 0x21, 0x00


	//----- nvinfo : EIATTR_SPARSE_MMA_MASK
	.align		4
.L_107:
        /*0048*/ 	.byte	0x03, 0x50
        /*004a*/ 	.short	0x0000


	//----- nvinfo : EIATTR_MAXREG_COUNT
	.align		4
        /*004c*/ 	.byte	0x03, 0x1b
        /*004e*/ 	.short	0x00ff


	//----- nvinfo : EIATTR_MERCURY_ISA_VERSION
	.align		4
        /*0050*/ 	.byte	0x03, 0x5f
        /*0052*/ 	.short	0x0101


	//----- nvinfo : EIATTR_VRC_CTA_INIT_COUNT
	.align		4
        /*0054*/ 	.byte	0x02, 0x4a
	.zero		1
	.zero		1


	//----- nvinfo : EIATTR_EXIT_INSTR_OFFSETS
	.align		4
        /*0058*/ 	.byte	0x04, 0x1c
        /*005a*/ 	.short	(.L_109 - .L_108)


	//   ....[0]....
.L_108:
        /*005c*/ 	.word	0x00000070


	//   ....[1]....
        /*0060*/ 	.word	0x00000130


	//----- nvinfo : EIATTR_CBANK_PARAM_SIZE
	.align		4
.L_109:
        /*0064*/ 	.byte	0x03, 0x19
        /*0066*/ 	.short	0x001c


	//----- nvinfo : EIATTR_PARAM_CBANK
	.align		4
        /*0068*/ 	.byte	0x04, 0x0a
        /*006a*/ 	.short	(.L_111 - .L_110)
	.align		4
.L_110:
        /*006c*/ 	.word	index@(.nv.constant0.vector_add)
        /*0070*/ 	.short	0x0380
        /*0072*/ 	.short	0x001c


	//----- nvinfo : EIATTR_SW_WAR
	.align		4
.L_111:
        /*0074*/ 	.byte	0x04, 0x36
        /*0076*/ 	.short	(.L_113 - .L_112)
.L_112:
        /*0078*/ 	.word	0x00000008
.L_113:


//--------------------- .nv.callgraph             --------------------------
	.section	.nv.callgraph,"",@"SHT_CUDA_CALLGRAPH"
	.align	4
	.sectionentsize	8
	.align		4
        /*0000*/ 	.word	0x00000000
	.align		4
        /*0004*/ 	.word	0xffffffff
	.align		4
        /*0008*/ 	.word	0x00000000
	.align		4
        /*000c*/ 	.word	0xfffffffe
	.align		4
        /*0010*/ 	.word	0x00000000
	.align		4
        /*0014*/ 	.word	0xfffffffd
	.align		4
        /*0018*/ 	.word	0x00000000
	.align		4
        /*001c*/ 	.word	0xfffffffc


//--------------------- .text.vector_cmp_mult     --------------------------
	.section	.text.vector_cmp_mult,"ax",@progbits
	.align	128
        .global         vector_cmp_mult
        .type           vector_cmp_mult,@function
        .size           vector_cmp_mult,(.L_x_14 - vector_cmp_mult)
        .other          vector_cmp_mult,@"STO_CUDA_ENTRY STV_DEFAULT"
vector_cmp_mult:
.text.vector_cmp_mult:
[----:B------:R-:W-:Y:S01]  /*0000*/  LDC R1, c[0x0][0x37c] ;  /* 0x0000df00ff017b82 */ /* 0x000fe20000000800 */
[----:B------:R-:W0:Y:S07]  /*0010*/  S2R R0, SR_TID.X ;  /* 0x0000000000007919 */ /* 0x000e2e0000002100 */
[----:B------:R-:W0:Y:S01]  /*0020*/  S2UR UR4, SR_CTAID.X ;  /* 0x00000000000479c3 */ /* 0x000e220000002500 */
[----:B------:R-:W1:Y:S07]  /*0030*/  LDCU UR5, c[0x0][0x398] ;  /* 0x00007300ff0577ac */ /* 0x000e6e0008000800 */
[----:B------:R-:W0:Y:S02]  /*0040*/  LDC R3, c[0x0][0x360] ;  /* 0x0000d800ff037b82 */ /* 0x000e240000000800 */
[----:B0-----:R-:W-:-:S05]  /*0050*/  IMAD R0, R3, UR4, R0 ;  /* 0x0000000403007c24 */ /* 0x001fca000f8e0200 */
[----:B-1----:R-:W-:-:S13]  /*0060*/  ISETP.GE.AND P0, PT, R0, UR5, PT ;  /* 0x0000000500007c0c */ /* 0x002fda000bf06270 */
[----:B------:R-:W-:Y:S05]  /*0070*/  @P0 EXIT ;  /* 0x000000000000094d */ /* 0x000fea0003800000 */
[----:B------:R-:W0:Y:S01]  /*0080*/  LDC.64 R2, c[0x0][0x380] ;  /* 0x0000e000ff027b82 */ /* 0x000e220000000a00 */
[----:B------:R-:W1:Y:S01]  /*0090*/  LDCU.64 UR4, c[0x0][0x358] ;  /* 0x00006b00ff0477ac */ /* 0x000e620008000a00 */
[----:B------:R-:W-:-:S06]  /*00a0*/  SHF.L.U32 R19, R0, 0x1, RZ ;  /* 0x0000000100137819 */ /* 0x000fcc00000006ff */
[----:B------:R-:W2:Y:S08]  /*00b0*/  LDC.64 R4, c[0x0][0x388] ;  /* 0x0000e200ff047b82 */ /* 0x000eb00000000a00 */
[----:B------:R-:W3:Y:S01]  /*00c0*/  LDC.64 R16, c[0x0][0x390] ;  /* 0x0000e400ff107b82 */ /* 0x000ee20000000a00 */
[----:B0-----:R-:W-:-:S05]  /*00d0*/  IMAD.WIDE R2, R19, 0x8, R2 ;  /* 0x0000000813027825 */ /* 0x001fca00078e0202 */
[----:B-1----:R-:W4:Y:S01]  /*00e0*/  LDG.E.64 R8, desc[UR4][R2.64+0x8] ;  /* 0x0000080402087981 */ /* 0x002f22000c1e1b00 */
[----:B--2---:R-:W-:-:S03]  /*00f0*/  IMAD.WIDE R4, R19, 0x8, R4 ;  /* 0x0000000813047825 */ /* 0x004fc600078e0204 */
[----:B------:R-:W2:Y:S04]  /*0100*/  LDG.E.64 R12, desc[UR4][R2.64] ;  /* 0x00000004020c7981 */ /* 0x000ea8000c1e1b00 */
[----:B------:R-:W4:Y:S04]  /*0110*/  LDG.E.64 R6, desc[UR4][R4.64+0x8] ;  /* 0x0000080404067981 */ /* 0x000f28000c1e1b00 */
[----:B------:R-:W5:Y:S01]  /*0120*/  LDG.E.64 R10, desc[UR4][R4.64] ;  /* 0x00000004040a7981 */ /* 0x000f62000c1e1b00 */
[C---:B----4-:R-:W-:Y:S02]  /*0130*/  DMUL R14, R6.reuse, R8 ;  /* 0x00000008060e7228 */ /* 0x050fe40000000000 */
[----:B--2---:R-:W-:-:S06]  /*0140*/  DMUL R6, R6, R12 ;  /* 0x0000000c06067228 */ /* 0x004fcc0000000000 */
[----:B-----5:R-:W-:Y:S02]  /*0150*/  DFMA R14, R10, R12, -R14 ;  /* 0x0000000c0a0e722b */ /* 0x020fe4000000080e */
[----:B------:R-:W-:Y:S01]  /*0160*/  DFMA R8, R8, R10, R6 ;  /* 0x0000000a0808722b */ /* 0x000fe20000000006 */
[----:B---3--:R-:W-:-:S05]  /*0170*/  IMAD.WIDE R6, R19, 0x8, R16 ;  /* 0x0000000813067825 */ /* 0x008fca00078e0210 */
[----:B------:R-:W-:Y:S04]  /*0180*/  STG.E.64 desc[UR4][R6.64], R14 ;  /* 0x0000000e06007986 */ /* 0x000fe8000c101b04 */
[----:B------:R-:W-:Y:S01]  /*0190*/  STG.E.64 desc[UR4][R6.64+0x8], R8 ;  /* 0x0000080806007986 */ /* 0x000fe2000c101b04 */
[----:B------:R-:W-:Y:S05]  /*01a0*/  EXIT ;  /* 0x000000000000794d */ /* 0x000fea0003800000 */
.L_x_0:
[----:B------:R-:W-:-:S00]  /*01b0*/  BRA `(.L_x_0) ;  /* 0xfffffffc00fc7947 */ /* 0x000fc0000383ffff */
[----:B------:R-:W-:-:S00]  /*01c0*/  NOP ;  /* 0x0000000000007918 */ /* 0x000fc00000000000 */
        /* <DEDUP_REMOVED lines=11> */
.L_x_14:


//--------------------- .text.vector_div          --------------------------
	.section	.text.vector_div,"ax",@progbits
	.align	128
        .global         vector_div
        .type           vector_div,@function
        .size           vector_div,(.L_x_13 - vector_div)
        .other          vector_div,@"STO_CUDA_ENTRY STV_DEFAULT"
vector_div:
.text.vector_div:
        /* <DEDUP_REMOVED lines=10> */
[----:B0-----:R-:W-:-:S06]  /*00a0*/  IMAD.WIDE R4, R0, 0x8, R4 ;  /* 0x0000000800047825 */ /* 0x001fcc00078e0204 */
[----:B-1----:R-:W2:Y:S02]  /*00b0*/  LDG.E.64 R4, desc[UR4][R4.64] ;  /* 0x0000000404047981 */ /* 0x002ea4000c1e1b00 */
[----:B--2---:R-:W-:-:S14]  /*00c0*/  DSETP.NEU.AND P0, PT, R4, RZ, PT ;  /* 0x000000ff0400722a */ /* 0x004fdc0003f0d000 */
[----:B------:R-:W-:Y:S05]  /*00d0*/  @!P0 BRA `(.L_x_1) ;  /* 0x0000000000648947 */ /* 0x000fea0003800000 */
[----:B------:R-:W0:Y:S02]  /*00e0*/  LDC.64 R6, c[0x0][0x380] ;  /* 0x0000e000ff067b82 */ /* 0x000e240000000a00 */
[----:B0-----:R-:W-:-:S06]  /*00f0*/  IMAD.WIDE R6, R0, 0x8, R6 ;  /* 0x0000000800067825 */ /* 0x001fcc00078e0206 */
[----:B------:R-:W2:Y:S01]  /*0100*/  LDG.E.64 R6, desc[UR4][R6.64] ;  /* 0x0000000406067981 */ /* 0x000ea2000c1e1b00 */
[----:B------:R-:W0:Y:S01]  /*0110*/  MUFU.RCP64H R3, R5 ;  /* 0x0000000500037308 */ /* 0x000e220000001800 */
[----:B------:R-:W-:Y:S01]  /*0120*/  IMAD.MOV.U32 R2, RZ, RZ, 0x1 ;  /* 0x00000001ff027424 */ /* 0x000fe200078e00ff */
[----:B------:R-:W-:Y:S05]  /*0130*/  BSSY.RECONVERGENT B0, `(.L_x_2) ;  /* 0x000000f000007945 */ /* 0x000fea0003800200 */
[----:B0-----:R-:W-:-:S08]  /*0140*/  DFMA R8, -R4, R2, 1 ;  /* 0x3ff000000408742b */ /* 0x001fd00000000102 */
[----:B------:R-:W-:-:S08]  /*0150*/  DFMA R8, R8, R8, R8 ;  /* 0x000000080808722b */ /* 0x000fd00000000008 */
[----:B------:R-:W-:-:S08]  /*0160*/  DFMA R8, R2, R8, R2 ;  /* 0x000000080208722b */ /* 0x000fd00000000002 */
[----:B------:R-:W-:-:S08]  /*0170*/  DFMA R2, -R4, R8, 1 ;  /* 0x3ff000000402742b */ /* 0x000fd00000000108 */
[----:B------:R-:W-:-:S08]  /*0180*/  DFMA R2, R8, R2, R8 ;  /* 0x000000020802722b */ /* 0x000fd00000000008 */
[----:B--2---:R-:W-:Y:S01]  /*0190*/  DMUL R8, R6, R2 ;  /* 0x0000000206087228 */ /* 0x004fe20000000000 */
[----:B------:R-:W-:-:S07]  /*01a0*/  FSETP.GEU.AND P1, PT, |R7|, 6.5827683646048100446e-37, PT ;  /* 0x036000000700780b */ /* 0x000fce0003f2e200 */
[----:B------:R-:W-:-:S08]  /*01b0*/  DFMA R10, -R4, R8, R6 ;  /* 0x00000008040a722b */ /* 0x000fd00000000106 */
[----:B------:R-:W-:-:S10]  /*01c0*/  DFMA R2, R2, R10, R8 ;  /* 0x0000000a0202722b */ /* 0x000fd40000000008 */
[----:B------:R-:W-:-:S05]  /*01d0*/  FFMA R8, RZ, R5, R3 ;  /* 0x00000005ff087223 */ /* 0x000fca0000000003 */
[----:B------:R-:W-:-:S13]  /*01e0*/  FSETP.GT.AND P0, PT, |R8|, 1.469367938527859385e-39, PT ;  /* 0x001000000800780b */ /* 0x000fda0003f04200 */
[----:B------:R-:W-:Y:S05]  /*01f0*/  @P0 BRA P1, `(.L_x_3) ;  /* 0x0000000000080947 */ /* 0x000fea0000800000 */
[----:B------:R-:W-:-:S07]  /*0200*/  MOV R10, 0x220 ;  /* 0x00000220000a7802 */ /* 0x000fce0000000f00 */
[----:B------:R-:W-:Y:S05]  /*0210*/  CALL.REL.NOINC `($__internal_0_$__cuda_sm20_div_rn_f64_full) ;  /* 0x0000000000307944 */ /* 0x000fea0003c00000 */
.L_x_3:
[----:B------:R-:W-:Y:S05]  /*0220*/  BSYNC.RECONVERGENT B0 ;  /* 0x0000000000007941 */ /* 0x000fea0003800200 */
.L_x_2:
[----:B------:R-:W0:Y:S02]  /*0230*/  LDC.64 R4, c[0x0][0x390] ;  /* 0x0000e400ff047b82 */ /* 0x000e240000000a00 */
[----:B0-----:R-:W-:-:S05]  /*0240*/  IMAD.WIDE R4, R0, 0x8, R4 ;  /* 0x0000000800047825 */ /* 0x001fca00078e0204 */
[----:B------:R-:W-:Y:S01]  /*0250*/  STG.E.64 desc[UR4][R4.64], R2 ;  /* 0x0000000204007986 */ /* 0x000fe2000c101b04 */
[----:B------:R-:W-:Y:S05]  /*0260*/  EXIT ;  /* 0x000000000000794d */ /* 0x000fea0003800000 */
.L_x_1:
[----:B------:R-:W0:Y:S08]  /*0270*/  LDC.64 R2, c[0x0][0x380] ;  /* 0x0000e000ff027b82 */ /* 0x000e300000000a00 */
[----:B------:R-:W1:Y:S01]  /*0280*/  LDC.64 R4, c[0x0][0x390] ;  /* 0x0000e400ff047b82 */ /* 0x000e620000000a00 */
[----:B0-----:R-:W-:-:S06]  /*0290*/  IMAD.WIDE R2, R0, 0x8, R2 ;  /* 0x0000000800027825 */ /* 0x001fcc00078e0202 */
[----:B------:R-:W2:Y:S01]  /*02a0*/  LDG.E.64 R2, desc[UR4][R2.64] ;  /* 0x0000000402027981 */ /* 0x000ea2000c1e1b00 */
[----:B-1----:R-:W-:-:S05]  /*02b0*/  IMAD.WIDE R4, R0, 0x8, R4 ;  /* 0x0000000800047825 */ /* 0x002fca00078e0204 */
[----:B--2---:R-:W-:Y:S01]  /*02c0*/  STG.E.64 desc[UR4][R4.64], R2 ;  /* 0x0000000204007986 */ /* 0x004fe2000c101b04 */
[----:B------:R-:W-:Y:S05]  /*02d0*/  EXIT ;  /* 0x000000000000794d */ /* 0x000fea0003800000 */
        .weak           $__internal_0_$__cuda_sm20_div_rn_f64_full
        .type           $__internal_0_$__cuda_sm20_div_rn_f64_full,@function
        .size           $__internal_0_$__cuda_sm20_div_rn_f64_full,(.L_x_13 - $__internal_0_$__cuda_sm20_div_rn_f64_full)
$__internal_0_$__cuda_sm20_div_rn_f64_full:
[C---:B------:R-:W-:Y:S01]  /*02e0*/  FSETP.GEU.AND P0, PT, |R5|.reuse, 1.469367938527859385e-39, PT ;  /* 0x001000000500780b */ /* 0x040fe20003f0e200 */
[----:B------:R-:W-:Y:S01]  /*02f0*/  IMAD.MOV.U32 R16, RZ, RZ, 0x1 ;  /* 0x00000001ff107424 */ /* 0x000fe200078e00ff */
[----:B------:R-:W-:Y:S01]  /*0300*/  LOP3.LUT R2, R5, 0x800fffff, RZ, 0xc0, !PT ;  /* 0x800fffff05027812 */ /* 0x000fe200078ec0ff */
[----:B------:R-:W-:Y:S01]  /*0310*/  BSSY.RECONVERGENT B1, `(.L_x_4) ;  /* 0x0000055000017945 */ /* 0x000fe20003800200 */
[C---:B------:R-:W-:Y:S02]  /*0320*/  FSETP.GEU.AND P2, PT, |R7|.reuse, 1.469367938527859385e-39, PT ;  /* 0x001000000700780b */ /* 0x040fe40003f4e200 */
[----:B------:R-:W-:Y:S01]  /*0330*/  LOP3.LUT R3, R2, 0x3ff00000, RZ, 0xfc, !PT ;  /* 0x3ff0000002037812 */ /* 0x000fe200078efcff */
[----:B------:R-:W-:Y:S01]  /*0340*/  IMAD.MOV.U32 R2, RZ, RZ, R4 ;  /* 0x000000ffff027224 */ /* 0x000fe200078e0004 */
[----:B------:R-:W-:Y:S02]  /*0350*/  LOP3.LUT R11, R7, 0x7ff00000, RZ, 0xc0, !PT ;  /* 0x7ff00000070b7812 */ /* 0x000fe400078ec0ff */
[----:B------:R-:W-:-:S03]  /*0360*/  LOP3.LUT R14, R5, 0x7ff00000, RZ, 0xc0, !PT ;  /* 0x7ff00000050e7812 */ /* 0x000fc600078ec0ff */
[----:B------:R-:W-:Y:S01]  /*0370*/  @!P0 DMUL R2, R4, 8.98846567431157953865e+307 ;  /* 0x7fe0000004028828 */ /* 0x000fe20000000000 */
[----:B------:R-:W-:-:S03]  /*0380*/  ISETP.GE.U32.AND P1, PT, R11, R14, PT ;  /* 0x0000000e0b00720c */ /* 0x000fc60003f26070 */
[----:B------:R-:W-:Y:S01]  /*0390*/  @!P2 LOP3.LUT R12, R5, 0x7ff00000, RZ, 0xc0, !PT ;  /* 0x7ff00000050ca812 */ /* 0x000fe200078ec0ff */
[----:B------:R-:W-:Y:S01]  /*03a0*/  @!P2 IMAD.MOV.U32 R18, RZ, RZ, RZ ;  /* 0x000000ffff12a224 */ /* 0x000fe200078e00ff */
[----:B------:R-:W0:Y:S02]  /*03b0*/  MUFU.RCP64H R17, R3 ;  /* 0x0000000300117308 */ /* 0x000e240000001800 */
[----:B------:R-:W-:Y:S01]  /*03c0*/  @!P2 ISETP.GE.U32.AND P3, PT, R11, R12, PT ;  /* 0x0000000c0b00a20c */ /* 0x000fe20003f66070 */
[----:B------:R-:W-:-:S05]  /*03d0*/  IMAD.MOV.U32 R12, RZ, RZ, 0x1ca00000 ;  /* 0x1ca00000ff0c7424 */ /* 0x000fca00078e00ff */
[----:B------:R-:W-:-:S04]  /*03e0*/  @!P2 SEL R13, R12, 0x63400000, !P3 ;  /* 0x634000000c0da807 */ /* 0x000fc80005800000 */
[----:B------:R-:W-:-:S04]  /*03f0*/  @!P2 LOP3.LUT R13, R13, 0x80000000, R7, 0xf8, !PT ;  /* 0x800000000d0da812 */ /* 0x000fc800078ef807 */
[----:B------:R-:W-:Y:S01]  /*0400*/  @!P2 LOP3.LUT R19, R13, 0x100000, RZ, 0xfc, !PT ;  /* 0x001000000d13a812 */ /* 0x000fe200078efcff */
[----:B0-----:R-:W-:-:S08]  /*0410*/  DFMA R8, R16, -R2, 1 ;  /* 0x3ff000001008742b */ /* 0x001fd00000000802 */
[----:B------:R-:W-:-:S08]  /*0420*/  DFMA R8, R8, R8, R8 ;  /* 0x000000080808722b */ /* 0x000fd00000000008 */
[----:B------:R-:W-:Y:S01]  /*0430*/  DFMA R16, R16, R8, R16 ;  /* 0x000000081010722b */ /* 0x000fe20000000010 */
[----:B------:R-:W-:Y:S01]  /*0440*/  SEL R9, R12, 0x63400000, !P1 ;  /* 0x634000000c097807 */ /* 0x000fe20004800000 */
[----:B------:R-:W-:-:S03]  /*0450*/  IMAD.MOV.U32 R8, RZ, RZ, R6 ;  /* 0x000000ffff087224 */ /* 0x000fc600078e0006 */
[----:B------:R-:W-:-:S03]  /*0460*/  LOP3.LUT R9, R9, 0x800fffff, R7, 0xf8, !PT ;  /* 0x800fffff09097812 */ /* 0x000fc600078ef807 */
[----:B------:R-:W-:-:S03]  /*0470*/  DFMA R20, R16, -R2, 1 ;  /* 0x3ff000001014742b */ /* 0x000fc60000000802 */
[----:B------:R-:W-:-:S05]  /*0480*/  @!P2 DFMA R8, R8, 2, -R18 ;  /* 0x400000000808a82b */ /* 0x000fca0000000812 */
[----:B------:R-:W-:Y:S01]  /*0490*/  DFMA R16, R16, R20, R16 ;  /* 0x000000141010722b */ /* 0x000fe20000000010 */
[----:B------:R-:W-:Y:S02]  /*04a0*/  IMAD.MOV.U32 R21, RZ, RZ, R11 ;  /* 0x000000ffff157224 */ /* 0x000fe400078e000b */
[----:B------:R-:W-:Y:S01]  /*04b0*/  IMAD.MOV.U32 R20, RZ, RZ, R14 ;  /* 0x000000ffff147224 */ /* 0x000fe200078e000e */
[----:B------:R-:W-:Y:S02]  /*04c0*/  @!P0 LOP3.LUT R20, R3, 0x7ff00000, RZ, 0xc0, !PT ;  /* 0x7ff0000003148812 */ /* 0x000fe400078ec0ff */
[----:B------:R-:W-:Y:S02]  /*04d0*/  @!P2 LOP3.LUT R21, R9, 0x7ff00000, RZ, 0xc0, !PT ;  /* 0x7ff000000915a812 */ /* 0x000fe400078ec0ff */
[----:B------:R-:W-:Y:S01]  /*04e0*/  DMUL R18, R16, R8 ;  /* 0x0000000810127228 */ /* 0x000fe20000000000 */
[----:B------:R-:W-:Y:S02]  /*04f0*/  VIADD R22, R20, 0xffffffff ;  /* 0xffffffff14167836 */ /* 0x000fe40000000000 */
[----:B------:R-:W-:-:S05]  /*0500*/  VIADD R13, R21, 0xffffffff ;  /* 0xffffffff150d7836 */ /* 0x000fca0000000000 */
[----:B------:R-:W-:Y:S01]  /*0510*/  DFMA R14, R18, -R2, R8 ;  /* 0x80000002120e722b */ /* 0x000fe20000000008 */
[----:B------:R-:W-:-:S04]  /*0520*/  ISETP.GT.U32.AND P0, PT, R13, 0x7feffffe, PT ;  /* 0x7feffffe0d00780c */ /* 0x000fc80003f04070 */
[----:B------:R-:W-:-:S03]  /*0530*/  ISETP.GT.U32.OR P0, PT, R22, 0x7feffffe, P0 ;  /* 0x7feffffe1600780c */ /* 0x000fc60000704470 */
[----:B------:R-:W-:-:S10]  /*0540*/  DFMA R14, R16, R14, R18 ;  /* 0x0000000e100e722b */ /* 0x000fd40000000012 */
[----:B------:R-:W-:Y:S05]  /*0550*/  @P0 BRA `(.L_x_5) ;  /* 0x00000000006c0947 */ /* 0x000fea0003800000 */
[----:B------:R-:W-:-:S04]  /*0560*/  LOP3.LUT R16, R5, 0x7ff00000, RZ, 0xc0, !PT ;  /* 0x7ff0000005107812 */ /* 0x000fc800078ec0ff */
[CC--:B------:R-:W-:Y:S02]  /*0570*/  VIADDMNMX R6, R11.reuse, -R16.reuse, 0xb9600000, !PT ;  /* 0xb96000000b067446 */ /* 0x0c0fe40007800910 */
[----:B------:R-:W-:Y:S02]  /*0580*/  ISETP.GE.U32.AND P0, PT, R11, R16, PT ;  /* 0x000000100b00720c */ /* 0x000fe40003f06070 */
[----:B------:R-:W-:Y:S02]  /*0590*/  VIMNMX R6, PT, PT, R6, 0x46a00000, PT ;  /* 0x46a0000006067848 */ /* 0x000fe40003fe0100 */
[----:B------:R-:W-:-:S05]  /*05a0*/  SEL R11, R12, 0x63400000, !P0 ;  /* 0x634000000c0b7807 */ /* 0x000fca0004000000 */
[----:B------:R-:W-:Y:S02]  /*05b0*/  IMAD.IADD R11, R6, 0x1, -R11 ;  /* 0x00000001060b7824 */ /* 0x000fe400078e0a0b */
[----:B------:R-:W-:Y:S02]  /*05c0*/  IMAD.MOV.U32 R6, RZ, RZ, RZ ;  /* 0x000000ffff067224 */ /* 0x000fe400078e00ff */
[----:B------:R-:W-:-:S06]  /*05d0*/  VIADD R7, R11, 0x7fe00000 ;  /* 0x7fe000000b077836 */ /* 0x000fcc0000000000 */
[----:B------:R-:W-:-:S10]  /*05e0*/  DMUL R12, R14, R6 ;  /* 0x000000060e0c7228 */ /* 0x000fd40000000000 */
[----:B------:R-:W-:-:S13]  /*05f0*/  FSETP.GTU.AND P0, PT, |R13|, 1.469367938527859385e-39, PT ;  /* 0x001000000d00780b */ /* 0x000fda0003f0c200 */
[----:B------:R-:W-:Y:S05]  /*0600*/  @P0 BRA `(.L_x_6) ;  /* 0x0000000000940947 */ /* 0x000fea0003800000 */
[----:B------:R-:W-:Y:S01]  /*0610*/  DFMA R2, R14, -R2, R8 ;  /* 0x800000020e02722b */ /* 0x000fe20000000008 */
[----:B------:R-:W-:-:S09]  /*0620*/  IMAD.MOV.U32 R6, RZ, RZ, RZ ;  /* 0x000000ffff067224 */ /* 0x000fd200078e00ff */
[C---:B------:R-:W-:Y:S02]  /*0630*/  FSETP.NEU.AND P0, PT, R3.reuse, RZ, PT ;  /* 0x000000ff0300720b */ /* 0x040fe40003f0d000 */
[----:B------:R-:W-:-:S04]  /*0640*/  LOP3.LUT R5, R3, 0x80000000, R5, 0x48, !PT ;  /* 0x8000000003057812 */ /* 0x000fc800078e4805 */
[----:B------:R-:W-:-:S07]  /*0650*/  LOP3.LUT R7, R5, R7, RZ, 0xfc, !PT ;  /* 0x0000000705077212 */ /* 0x000fce00078efcff */
[----:B------:R-:W-:Y:S05]  /*0660*/  @!P0 BRA `(.L_x_6) ;  /* 0x00000000007c8947 */ /* 0x000fea0003800000 */
[----:B------:R-:W-:Y:S01]  /*0670*/  IMAD.MOV R3, RZ, RZ, -R11 ;  /* 0x000000ffff037224 */ /* 0x000fe200078e0a0b */
[----:B------:R-:W-:Y:S01]  /*0680*/  DMUL.RP R6, R14, R6 ;  /* 0x000000060e067228 */ /* 0x000fe20000008000 */
[----:B------:R-:W-:Y:S01]  /*0690*/  IMAD.MOV.U32 R2, RZ, RZ, RZ ;  /* 0x000000ffff027224 */ /* 0x000fe200078e00ff */
[----:B------:R-:W-:-:S05]  /*06a0*/  IADD3 R11, PT, PT, -R11, -0x43300000, RZ ;  /* 0xbcd000000b0b7810 */ /* 0x000fca0007ffe1ff */
[----:B------:R-:W-:-:S03]  /*06b0*/  DFMA R2, R12, -R2, R14 ;  /* 0x800000020c02722b */ /* 0x000fc6000000000e */
[----:B------:R-:W-:-:S07]  /*06c0*/  LOP3.LUT R5, R7, R5, RZ, 0x3c, !PT ;  /* 0x0000000507057212 */ /* 0x000fce00078e3cff */
[----:B------:R-:W-:-:S04]  /*06d0*/  FSETP.NEU.AND P0, PT, |R3|, R11, PT ;  /* 0x0000000b0300720b */ /* 0x000fc80003f0d200 */
[----:B------:R-:W-:Y:S02]  /*06e0*/  FSEL R12, R6, R12, !P0 ;  /* 0x0000000c060c7208 */ /* 0x000fe40004000000 */
[----:B------:R-:W-:Y:S01]  /*06f0*/  FSEL R13, R5, R13, !P0 ;  /* 0x0000000d050d7208 */ /* 0x000fe20004000000 */
[----:B------:R-:W-:Y:S06]  /*0700*/  BRA `(.L_x_6) ;  /* 0x0000000000547947 */ /* 0x000fec0003800000 */
.L_x_5:
[----:B------:R-:W-:-:S14]  /*0710*/  DSETP.NAN.AND P0, PT, R6, R6, PT ;  /* 0x000000060600722a */ /* 0x000fdc0003f08000 */
[----:B------:R-:W-:Y:S05]  /*0720*/  @P0 BRA `(.L_x_7) ;  /* 0x0000000000440947 */ /* 0x000fea0003800000 */
[----:B------:R-:W-:-:S14]  /*0730*/  DSETP.NAN.AND P0, PT, R4, R4, PT ;  /* 0x000000040400722a */ /* 0x000fdc0003f08000 */
[----:B------:R-:W-:Y:S05]  /*0740*/  @P0 BRA `(.L_x_8) ;  /* 0x0000000000300947 */ /* 0x000fea0003800000 */
[----:B------:R-:W-:Y:S01]  /*0750*/  ISETP.NE.AND P0, PT, R21, R20, PT ;  /* 0x000000141500720c */ /* 0x000fe20003f05270 */
[----:B------:R-:W-:Y:S02]  /*0760*/  IMAD.MOV.U32 R12, RZ, RZ, 0x0 ;  /* 0x00000000ff0c7424 */ /* 0x000fe400078e00ff */
[----:B------:R-:W-:-:S10]  /*0770*/  IMAD.MOV.U32 R13, RZ, RZ, -0x80000 ;  /* 0xfff80000ff0d7424 */ /* 0x000fd400078e00ff */
[----:B------:R-:W-:Y:S05]  /*0780*/  @!P0 BRA `(.L_x_6) ;  /* 0x0000000000348947 */ /* 0x000fea0003800000 */
[----:B------:R-:W-:Y:S02]  /*0790*/  ISETP.NE.AND P0, PT, R21, 0x7ff00000, PT ;  /* 0x7ff000001500780c */ /* 0x000fe40003f05270 */
[----:B------:R-:W-:Y:S02]  /*07a0*/  LOP3.LUT R13, R7, 0x80000000, R5, 0x48, !PT ;  /* 0x80000000070d7812 */ /* 0x000fe400078e4805 */
[----:B------:R-:W-:-:S13]  /*07b0*/  ISETP.EQ.OR P0, PT, R20, RZ, !P0 ;  /* 0x000000ff1400720c */ /* 0x000fda0004702670 */
[----:B------:R-:W-:Y:S01]  /*07c0*/  @P0 LOP3.LUT R2, R13, 0x7ff00000, RZ, 0xfc, !PT ;  /* 0x7ff000000d020812 */ /* 0x000fe200078efcff */
[----:B------:R-:W-:Y:S02]  /*07d0*/  @!P0 IMAD.MOV.U32 R12, RZ, RZ, RZ ;  /* 0x000000ffff0c8224 */ /* 0x000fe400078e00ff */
[----:B------:R-:W-:Y:S02]  /*07e0*/  @P0 IMAD.MOV.U32 R12, RZ, RZ, RZ ;  /* 0x000000ffff0c0224 */ /* 0x000fe400078e00ff */
[----:B------:R-:W-:Y:S01]  /*07f0*/  @P0 IMAD.MOV.U32 R13, RZ, RZ, R2 ;  /* 0x000000ffff0d0224 */ /* 0x000fe200078e0002 */
[----:B------:R-:W-:Y:S06]  /*0800*/  BRA `(.L_x_6) ;  /* 0x0000000000147947 */ /* 0x000fec0003800000 */
.L_x_8:
[----:B------:R-:W-:Y:S01]  /*0810*/  LOP3.LUT R13, R5, 0x80000, RZ, 0xfc, !PT ;  /* 0x00080000050d7812 */ /* 0x000fe200078efcff */
[----:B------:R-:W-:Y:S01]  /*0820*/  IMAD.MOV.U32 R12, RZ, RZ, R4 ;  /* 0x000000ffff0c7224 */ /* 0x000fe200078e0004 */
[----:B------:R-:W-:Y:S06]  /*0830*/  BRA `(.L_x_6) ;  /* 0x0000000000087947 */ /* 0x000fec0003800000 */
.L_x_7:
[----:B------:R-:W-:Y:S01]  /*0840*/  LOP3.LUT R13, R7, 0x80000, RZ, 0xfc, !PT ;  /* 0x00080000070d7812 */ /* 0x000fe200078efcff */
[----:B------:R-:W-:-:S07]  /*0850*/  IMAD.MOV.U32 R12, RZ, RZ, R6 ;  /* 0x000000ffff0c7224 */ /* 0x000fce00078e0006 */
.L_x_6:
[----:B------:R-:W-:Y:S05]  /*0860*/  BSYNC.RECONVERGENT B1 ;  /* 0x0000000000017941 */ /* 0x000fea0003800200 */
.L_x_4:
[----:B------:R-:W-:Y:S02]  /*0870*/  IMAD.MOV.U32 R11, RZ, RZ, 0x0 ;  /* 0x00000000ff0b7424 */ /* 0x000fe400078e00ff */
[----:B------:R-:W-:Y:S02]  /*0880*/  IMAD.MOV.U32 R2, RZ, RZ, R12 ;  /* 0x000000ffff027224 */ /* 0x000fe400078e000c */
[----:B------:R-:W-:Y:S01]  /*0890*/  IMAD.MOV.U32 R3, RZ, RZ, R13 ;  /* 0x000000ffff037224 */ /* 0x000fe200078e000d */
[----:B------:R-:W-:Y:S06]  /*08a0*/  RET.REL.NODEC R10 `(vector_div) ;  /* 0xfffffff40ad47950 */ /* 0x000fec0003c3ffff */
.L_x_9:
        /* <DEDUP_REMOVED lines=13> */
.L_x_13:


//--------------------- .text.vector_mult         --------------------------
	.section	.text.vector_mult,"ax",@progbits
	.align	128
        .global         vector_mult
        .type           vector_mult,@function
        .size           vector_mult,(.L_x_16 - vector_mult)
        .other          vector_mult,@"STO_CUDA_ENTRY STV_DEFAULT"
vector_mult:
.text.vector_mult:
        /* <DEDUP_REMOVED lines=9> */
[----:B------:R-:W1:Y:S07]  /*0090*/  LDCU.64 UR4, c[0x0][0x358] ;  /* 0x00006b00ff0477ac */ /* 0x000e6e0008000a00 */
[----:B------:R-:W2:Y:S08]  /*00a0*/  LDC.64 R4, c[0x0][0x388] ;  /* 0x0000e200ff047b82 */ /* 0x000eb00000000a00 */
[----:B------:R-:W3:Y:S01]  /*00b0*/  LDC.64 R8, c[0x0][0x390] ;  /* 0x0000e400ff087b82 */ /* 0x000ee20000000a00 */
[----:B0-----:R-:W-:-:S06]  /*00c0*/  IMAD.WIDE R2, R11, 0x8, R2 ;  /* 0x000000080b027825 */ /* 0x001fcc00078e0202 */
[----:B-1----:R-:W4:Y:S01]  /*00d0*/  LDG.E.64 R2, desc[UR4][R2.64] ;  /* 0x0000000402027981 */ /* 0x002f22000c1e1b00 */
[----:B--2---:R-:W-:-:S06]  /*00e0*/  IMAD.WIDE R4, R11, 0x8, R4 ;  /* 0x000000080b047825 */ /* 0x004fcc00078e0204 */
[----:B------:R-:W4:Y:S01]  /*00f0*/  LDG.E.64 R4, desc[UR4][R4.64] ;  /* 0x0000000404047981 */ /* 0x000f22000c1e1b00 */
[----:B---3--:R-:W-:Y:S01]  /*0100*/  IMAD.WIDE R8, R11, 0x8, R8 ;  /* 0x000000080b087825 */ /* 0x008fe200078e0208 */
[----:B----4-:R-:W-:-:S07]  /*0110*/  DMUL R6, R2, R4 ;  /* 0x0000000402067228 */ /* 0x010fce0000000000 */
[----:B------:R-:W-:Y:S01]  /*0120*/  STG.E.64 desc[UR4][R8.64], R6 ;  /* 0x0000000608007986 */ /* 0x000fe2000c101b04 */
[----:B------:R-:W-:Y:S05]  /*0130*/  EXIT ;  /* 0x000000000000794d */ /* 0x000fea0003800000 */
.L_x_10:
        /* <DEDUP_REMOVED lines=12> */
.L_x_16:


//--------------------- .text.vector_sub          --------------------------
	.section	.text.vector_sub,"ax",@progbits
	.align	128
        .global         vector_sub
        .type           vector_sub,@function
        .size           vector_sub,(.L_x_17 - vector_sub)
        .other          vector_sub,@"STO_CUDA_ENTRY STV_DEFAULT"
vector_sub:
.text.vector_sub:
        /* <DEDUP_REMOVED lines=17> */
[----:B----4-:R-:W-:-:S07]  /*0110*/  DADD R6, R2, -R4 ;  /* 0x0000000002067229 */ /* 0x010fce0000000804 */
[----:B------:R-:W-:Y:S01]  /*0120*/  STG.E.64 desc[UR4][R8.64], R6 ;  /* 0x0000000608007986 */ /* 0x000fe2000c101b04 */
[----:B------:R-:W-:Y:S05]  /*0130*/  EXIT ;  /* 0x000000000000794d */ /* 0x000fea0003800000 */
.L_x_11:
        /* <DEDUP_REMOVED lines=12> */
.L_x_17:


//--------------------- .text.vector_add          --------------------------
	.section	.text.vector_add,"ax",@progbits
	.align	128
        .global         vector_add
        .type           vector_add,@function
        .size           vector_add,(.L_x_18 - vector_add)
        .other          vector_add,@"STO_CUDA_ENTRY STV_DEFAULT"
vector_add:
.text.vector_add:
        /* <DEDUP_REMOVED lines=17> */
[----:B----4-:R-:W-:-:S07]  /*0110*/  DADD R6, R2, R4 ;  /* 0x0000000002067229 */ /* 0x010fce0000000004 */
[----:B------:R-:W-:Y:S01]  /*0120*/  STG.E.64 desc[UR4][R8.64], R6 ;  /* 0x0000000608007986 */ /* 0x000fe2000c101b04 */
[----:B------:R-:W-:Y:S05]  /*0130*/  EXIT ;  /* 0x000000000000794d */ /* 0x000fea0003800000 */
.L_x_12:
        /* <DEDUP_REMOVED lines=12> */
.L_x_18:


//--------------------- .nv.shared.reserved.0     --------------------------
	.section	.nv.shared.reserved.0,"aw",@nobits
	.weak		__nv_reservedSMEM_offset_0_alias
	.size		__nv_reservedSMEM_offset_0_alias, 0, 64
	.other		__nv_reservedSMEM_offset_0_alias,@"STO_CUDA_RESERVED_SHARED STV_DEFAULT"
__nv_reservedSMEM_offset_0_alias:
	.zero		0
	.zero		64


//--------------------- .nv.constant0.vector_cmp_mult --------------------------
	.section	.nv.constant0.vector_cmp_mult,"a",@progbits
	.sectionflags	@""
	.align	4
.nv.constant0.vector_cmp_mult:
	.zero		924


//--------------------- .nv.constant0.vector_div  --------------------------
	.section	.nv.constant0.vector_div,"a",@progbits
	.sectionflags	@""
	.align	4
.nv.constant0.vector_div:
	.zero		924


//--------------------- .nv.constant0.vector_mult --------------------------
	.section	.nv.constant0.vector_mult,"a",@progbits
	.sectionflags	@""
	.align	4
.nv.constant0.vector_mult:
	.zero		924


//--------------------- .nv.constant0.vector_sub  --------------------------
	.section	.nv.constant0.vector_sub,"a",@progbits
	.sectionflags	@""
	.align	4
.nv.constant0.vector_sub:
	.zero		924


//--------------------- .nv.constant0.vector_add  --------------------------
	.section	.nv.constant0.vector_add,"a",@progbits
	.sectionflags	@""
	.align	4
.nv.constant0.vector_add:
	.zero		924


//--------------------- SYMBOLS --------------------------

	.type		.nv.reservedSmem.offset0,@object
	.size		.nv.reservedSmem.offset0,0x4
